	.headerflags	@"EF_CUDA_TEXMODE_UNIFIED EF_CUDA_64BIT_ADDRESS EF_CUDA_ACCELERATORS EF_CUDA_SM90 EF_CUDA_VIRTUAL_SM(EF_CUDA_SM90)"
	.elftype	@"ET_EXEC"


//--------------------- .nv.info                  --------------------------
	.section	.nv.info,"",@"SHT_CUDA_INFO"
	.align	4


	//----- nvinfo : EIATTR_REGCOUNT
	.align		4
        /*0000*/ 	.byte	0x04, 0x2f
        /*0002*/ 	.short	(.L_1 - .L_0)
	.align		4
.L_0:
        /*0004*/ 	.word	index@(triton_poi_fused_convolution_leaky_relu_41)
        /*0008*/ 	.word	0x00000014


	//----- nvinfo : EIATTR_MIN_STACK_SIZE
	.align		4
.L_1:
        /*000c*/ 	.byte	0x04, 0x12
        /*000e*/ 	.short	(.L_3 - .L_2)
	.align		4
.L_2:
        /*0010*/ 	.word	index@(triton_poi_fused_convolution_leaky_relu_41)
        /*0014*/ 	.word	0x00000000


	//----- nvinfo : EIATTR_FRAME_SIZE
	.align		4
.L_3:
        /*0018*/ 	.byte	0x04, 0x11
        /*001a*/ 	.short	(.L_5 - .L_4)
	.align		4
.L_4:
        /*001c*/ 	.word	index@(triton_poi_fused_convolution_leaky_relu_41)
        /*0020*/ 	.word	0x00000000


	//----- nvinfo : EIATTR_MIN_STACK_SIZE
	.align		4
.L_5:
        /*0024*/ 	.byte	0x04, 0x12
        /*0026*/ 	.short	(.L_7 - .L_6)
	.align		4
.L_6:
        /*0028*/ 	.word	index@(triton_poi_fused_convolution_leaky_relu_41)
        /*002c*/ 	.word	0x00000000
.L_7:


//--------------------- .nv.info.triton_poi_fused_convolution_leaky_relu_41 --------------------------
	.section	.nv.info.triton_poi_fused_convolution_leaky_relu_41,"",@"SHT_CUDA_INFO"
	.sectionflags	@""
	.align	4


	//----- nvinfo : EIATTR_CUDA_API_VERSION
	.align		4
        /*0000*/ 	.byte	0x04, 0x37
        /*0002*/ 	.short	(.L_9 - .L_8)
.L_8:
        /*0004*/ 	.word	0x0000007c


	//----- nvinfo : EIATTR_KPARAM_INFO
	.align		4
.L_9:
        /*0008*/ 	.byte	0x04, 0x17
        /*000a*/ 	.short	(.L_11 - .L_10)
.L_10:
        /*000c*/ 	.word	0x00000000
        /*0010*/ 	.short	0x0005
        /*0012*/ 	.short	0x0028
        /*0014*/ 	.byte	0x00, 0xf0, 0x11, 0x00


	//----- nvinfo : EIATTR_KPARAM_INFO
	.align		4
.L_11:
        /*0018*/ 	.byte	0x04, 0x17
        /*001a*/ 	.short	(.L_13 - .L_12)
.L_12:
        /*001c*/ 	.word	0x00000000
        /*0020*/ 	.short	0x0004
        /*0022*/ 	.short	0x0020
        /*0024*/ 	.byte	0x00, 0xf4, 0x21, 0x00


	//----- nvinfo : EIATTR_KPARAM_INFO
	.align		4
.L_13:
        /*0028*/ 	.byte	0x04, 0x17
        /*002a*/ 	.short	(.L_15 - .L_14)
.L_14:
        /*002c*/ 	.word	0x00000000
        /*0030*/ 	.short	0x0003
        /*0032*/ 	.short	0x0018
        /*0034*/ 	.byte	0x00, 0xf4, 0x21, 0x00


	//----- nvinfo : EIATTR_KPARAM_INFO
	.align		4
.L_15:
        /*0038*/ 	.byte	0x04, 0x17
        /*003a*/ 	.short	(.L_17 - .L_16)
.L_16:
        /*003c*/ 	.word	0x00000000
        /*0040*/ 	.short	0x0002
        /*0042*/ 	.short	0x0010
        /*0044*/ 	.byte	0x00, 0xf4, 0x21, 0x00


	//----- nvinfo : EIATTR_KPARAM_INFO
	.align		4
.L_17:
        /*0048*/ 	.byte	0x04, 0x17
        /*004a*/ 	.short	(.L_19 - .L_18)
.L_18:
        /*004c*/ 	.word	0x00000000
        /*0050*/ 	.short	0x0001
        /*0052*/ 	.short	0x0008
        /*0054*/ 	.byte	0x00, 0xf4, 0x21, 0x00


	//----- nvinfo : EIATTR_KPARAM_INFO
	.align		4
.L_19:
        /*0058*/ 	.byte	0x04, 0x17
        /*005a*/ 	.short	(.L_21 - .L_20)
.L_20:
        /*005c*/ 	.word	0x00000000
        /*0060*/ 	.short	0x0000
        /*0062*/ 	.short	0x0000
        /*0064*/ 	.byte	0x00, 0xf4, 0x21, 0x00


	//----- nvinfo : EIATTR_SPARSE_MMA_MASK
	.align		4
.L_21:
        /*0068*/ 	.byte	0x03, 0x50
        /*006a*/ 	.short	0x0000


	//----- nvinfo : EIATTR_MAXREG_COUNT
	.align		4
        /*006c*/ 	.byte	0x03, 0x1b
        /*006e*/ 	.short	0x00ff


	//----- nvinfo : EIATTR_EXIT_INSTR_OFFSETS
	.align		4
        /*0070*/ 	.byte	0x04, 0x1c
        /*0072*/ 	.short	(.L_23 - .L_22)


	//   ....[0]....
.L_22:
        /*0074*/ 	.word	0x00000330


	//----- nvinfo : EIATTR_REQNTID
	.align		4
.L_23:
        /*0078*/ 	.byte	0x04, 0x10
        /*007a*/ 	.short	(.L_25 - .L_24)
.L_24:
        /*007c*/ 	.word	0x00000080
        /*0080*/ 	.word	0x00000001
        /*0084*/ 	.word	0x00000001


	//----- nvinfo : EIATTR_CBANK_PARAM_SIZE
	.align		4
.L_25:
        /*0088*/ 	.byte	0x03, 0x19
        /*008a*/ 	.short	0x002c


	//----- nvinfo : EIATTR_PARAM_CBANK
	.align		4
        /*008c*/ 	.byte	0x04, 0x0a
        /*008e*/ 	.short	(.L_27 - .L_26)
	.align		4
.L_26:
        /*0090*/ 	.word	index@(.nv.constant0.triton_poi_fused_convolution_leaky_relu_41)
        /*0094*/ 	.short	0x0210
        /*0096*/ 	.short	0x002c


	//----- nvinfo : EIATTR_SW_WAR
	.align		4
.L_27:
        /*0098*/ 	.byte	0x04, 0x36
        /*009a*/ 	.short	(.L_29 - .L_28)
.L_28:
        /*009c*/ 	.word	0x00000008
.L_29:


//--------------------- .nv.callgraph             --------------------------
	.section	.nv.callgraph,"",@"SHT_CUDA_CALLGRAPH"
	.align	4
	.sectionentsize	8
	.align		4
        /*0000*/ 	.word	0x00000000
	.align		4
        /*0004*/ 	.word	0xffffffff
	.align		4
        /*0008*/ 	.word	0x00000000
	.align		4
        /*000c*/ 	.word	0xfffffffe
	.align		4
        /*0010*/ 	.word	0x00000000
	.align		4
        /*0014*/ 	.word	0xfffffffd
	.align		4
        /*0018*/ 	.word	0x00000000
	.align		4
        /*001c*/ 	.word	0xfffffffc


//--------------------- .text.triton_poi_fused_convolution_leaky_relu_41 --------------------------
	.section	.text.triton_poi_fused_convolution_leaky_relu_41,"ax",@progbits
	.align	128
        .global         triton_poi_fused_convolution_leaky_relu_41
        .type           triton_poi_fused_convolution_leaky_relu_41,@function
        .size           triton_poi_fused_convolution_leaky_relu_41,(.L_x_1 - triton_poi_fused_convolution_leaky_relu_41)
        .other          triton_poi_fused_convolution_leaky_relu_41,@"STO_CUDA_ENTRY STV_DEFAULT"
triton_poi_fused_convolution_leaky_relu_41:
.text.triton_poi_fused_convolution_leaky_relu_41:
[----:B------:R-:W-:Y:S01]  /*0000*/  LDC R1, c[0x0][0x28] ;  /* 0x00000a00ff017b82 */ /* 0x000fe20000000800 */
[----:B------:R-:W1:Y:S07]  /*0010*/  S2R R0, SR_TID.X ;  /* 0x0000000000007919 */ /* 0x000e6e0000002100 */
[----:B------:R-:W2:Y:S01]  /*0020*/  LDC.64 R8, c[0x0][0x220] ;  /* 0x00008800ff087b82 */ /* 0x000ea20000000a00 */
[----:B------:R-:W-:Y:S01]  /*0030*/  ULDC.64 UR4, c[0x0][0x208] ;  /* 0x0000820000047ab9 */ /* 0x000fe20000000a00 */
[----:B------:R-:W-:Y:S01]  /*0040*/  ULDC.64 UR6, c[0x0][0x228] ;  /* 0x00008a0000067ab9 */ /* 0x000fe20000000a00 */
[----:B------:R-:W3:Y:S01]  /*0050*/  S2R R5, SR_CTAID.X ;  /* 0x0000000000057919 */ /* 0x000ee20000002500 */
[----:B------:R-:W-:-:S04]  /*0060*/  ULDC.64 UR8, c[0x0][0x230] ;  /* 0x00008c0000087ab9 */ /* 0x000fc80000000a00 */
[----:B------:R-:W4:Y:S01]  /*0070*/  LDC.64 R2, c[0x0][0x218] ;  /* 0x00008600ff027b82 */ /* 0x000f220000000a00 */
[----:B-1----:R-:W-:Y:S01]  /*0080*/  IMAD.SHL.U32 R0, R0, 0x2, RZ ;  /* 0x0000000200007824 */ /* 0x002fe200078e00ff */
[----:B---3--:R-:W-:-:S04]  /*0090*/  SHF.R.S32.HI R4, RZ, 0x17, R5 ;  /* 0x00000017ff047819 */ /* 0x008fc80000011405 */
[----:B------:R-:W-:-:S05]  /*00a0*/  LOP3.LUT R0, R0, 0xfe, RZ, 0xc0, !PT ;  /* 0x000000fe00007812 */ /* 0x000fca00078ec0ff */
[----:B------:R-:W-:Y:S01]  /*00b0*/  IMAD R0, R5, 0x100, R0 ;  /* 0x0000010005007824 */ /* 0x000fe200078e0200 */
[----:B------:R-:W-:-:S03]  /*00c0*/  SGXT R5, R4, 0x1 ;  /* 0x000000010405781a */ /* 0x000fc60000000200 */
[----:B----4-:R-:W-:Y:S01]  /*00d0*/  IMAD.WIDE R2, R0, 0x4, R2 ;  /* 0x0000000400027825 */ /* 0x010fe200078e0202 */
[----:B------:R-:W-:-:S04]  /*00e0*/  SHF.R.S32.HI R6, RZ, 0x1, R0 ;  /* 0x00000001ff067819 */ /* 0x000fc80000011400 */
[----:B------:R-:W-:Y:S01]  /*00f0*/  LEA.HI R7, R5, R6, RZ, 0x9 ;  /* 0x0000000605077211 */ /* 0x000fe200078f48ff */
[----:B------:R-:W3:Y:S01]  /*0100*/  LDG.E.64 R12, desc[UR4][R2.64] ;  /* 0x00000004020c7981 */ /* 0x000ee2000c1e1b00 */
[----:B------:R-:W1:Y:S02]  /*0110*/  LDC.64 R4, c[0x0][0x210] ;  /* 0x00008400ff047b82 */ /* 0x000e640000000a00 */
[----:B------:R-:W-:-:S05]  /*0120*/  LOP3.LUT R7, R7, 0xfffffe00, RZ, 0xc0, !PT ;  /* 0xfffffe0007077812 */ /* 0x000fca00078ec0ff */
[----:B------:R-:W-:-:S04]  /*0130*/  IMAD.IADD R7, R6, 0x1, -R7 ;  /* 0x0000000106077824 */ /* 0x000fc800078e0a07 */
[----:B--2---:R-:W-:-:S06]  /*0140*/  IMAD.WIDE R8, R7, 0x4, R8 ;  /* 0x0000000407087825 */ /* 0x004fcc00078e0208 */
[----:B------:R2:W3:Y:S01]  /*0150*/  LDG.E.EL R9, desc[UR4][R8.64] ;  /* 0x0000000408097981 */ /* 0x0004e2000c2e1900 */
[----:B-1----:R-:W-:-:S05]  /*0160*/  IMAD.WIDE R4, R0, 0x4, R4 ;  /* 0x0000000400047825 */ /* 0x002fca00078e0204 */
[----:B------:R-:W4:Y:S01]  /*0170*/  LDG.E.64 R6, desc[UR4][R4.64] ;  /* 0x0000000404067981 */ /* 0x000f22000c1e1b00 */
[----:B------:R-:W-:Y:S02]  /*0180*/  SHF.R.S32.HI R14, RZ, 0x1f, R0 ;  /* 0x0000001fff0e7819 */ /* 0x000fe40000011400 */
[----:B--2---:R-:W-:Y:S02]  /*0190*/  IADD3 R8, P4, R0, UR6, RZ ;  /* 0x0000000600087c10 */ /* 0x004fe4000ff9e0ff */
[C---:B---3--:R-:W-:Y:S02]  /*01a0*/  FSETP.GT.AND P1, PT, R9.reuse, -R12, PT ;  /* 0x8000000c0900720b */ /* 0x048fe40003f24000 */
[----:B------:R-:W-:Y:S02]  /*01b0*/  FSETP.GT.AND P0, PT, R9, -R13, PT ;  /* 0x8000000d0900720b */ /* 0x000fe40003f04000 */
[----:B------:R-:W-:Y:S02]  /*01c0*/  SEL R10, RZ, 0x1, !P1 ;  /* 0x00000001ff0a7807 */ /* 0x000fe40004800000 */
[----:B------:R-:W-:-:S02]  /*01d0*/  SEL R11, RZ, 0x100, !P0 ;  /* 0x00000100ff0b7807 */ /* 0x000fc40004000000 */
[C---:B----4-:R-:W-:Y:S02]  /*01e0*/  FSETP.GT.AND P2, PT, R9.reuse, -R7, PT ;  /* 0x800000070900720b */ /* 0x050fe40003f44000 */
[----:B------:R-:W-:Y:S01]  /*01f0*/  FSETP.GT.AND P3, PT, R9, -R6, PT ;  /* 0x800000060900720b */ /* 0x000fe20003f64000 */
[----:B------:R-:W-:Y:S01]  /*0200*/  IMAD.IADD R17, R10, 0x1, R11 ;  /* 0x000000010a117824 */ /* 0x000fe200078e020b */
[----:B------:R-:W-:Y:S02]  /*0210*/  IADD3 R10, P5, R0, UR8, RZ ;  /* 0x00000008000a7c10 */ /* 0x000fe4000ffbe0ff */
[----:B------:R-:W-:Y:S02]  /*0220*/  SEL R11, RZ, 0x100, !P2 ;  /* 0x00000100ff0b7807 */ /* 0x000fe40005000000 */
[----:B------:R-:W-:Y:S01]  /*0230*/  SEL R0, RZ, 0x1, !P3 ;  /* 0x00000001ff007807 */ /* 0x000fe20005800000 */
[--C-:B------:R-:W-:Y:S01]  /*0240*/  FADD R7, R7, R9.reuse ;  /* 0x0000000907077221 */ /* 0x100fe20000000000 */
[----:B------:R-:W-:Y:S01]  /*0250*/  FADD R6, R6, R9 ;  /* 0x0000000906067221 */ /* 0x000fe20000000000 */
[C---:B------:R-:W-:Y:S01]  /*0260*/  FADD R12, R9.reuse, R12 ;  /* 0x0000000c090c7221 */ /* 0x040fe20000000000 */
[----:B------:R-:W-:Y:S01]  /*0270*/  FADD R13, R9, R13 ;  /* 0x0000000d090d7221 */ /* 0x000fe20000000000 */
[----:B------:R-:W-:Y:S01]  /*0280*/  IADD3.X R9, R14, UR7, RZ, P4, !PT ;  /* 0x000000070e097c10 */ /* 0x000fe2000a7fe4ff */
[----:B------:R-:W-:-:S02]  /*0290*/  IMAD.IADD R15, R0, 0x1, R11 ;  /* 0x00000001000f7824 */ /* 0x000fc400078e020b */
[----:B------:R-:W-:Y:S01]  /*02a0*/  @!P2 FMUL R7, R7, 0.10000000149011611938 ;  /* 0x3dcccccd0707a820 */ /* 0x000fe20000400000 */
[----:B------:R-:W-:Y:S01]  /*02b0*/  @!P3 FMUL R6, R6, 0.10000000149011611938 ;  /* 0x3dcccccd0606b820 */ /* 0x000fe20000400000 */
[----:B------:R-:W-:Y:S01]  /*02c0*/  IADD3.X R11, R14, UR9, RZ, P5, !PT ;  /* 0x000000090e0b7c10 */ /* 0x000fe2000affe4ff */
[----:B------:R-:W-:Y:S01]  /*02d0*/  @!P1 FMUL R12, R12, 0.10000000149011611938 ;  /* 0x3dcccccd0c0c9820 */ /* 0x000fe20000400000 */
[----:B------:R-:W-:Y:S01]  /*02e0*/  @!P0 FMUL R13, R13, 0.10000000149011611938 ;  /* 0x3dcccccd0d0d8820 */ /* 0x000fe20000400000 */
[----:B------:R-:W-:Y:S04]  /*02f0*/  STG.E.U16 desc[UR4][R8.64], R15 ;  /* 0x0000000f08007986 */ /* 0x000fe8000c101504 */
[----:B------:R-:W-:Y:S04]  /*0300*/  STG.E.64 desc[UR4][R4.64], R6 ;  /* 0x0000000604007986 */ /* 0x000fe8000c101b04 */
[----:B------:R-:W-:Y:S04]  /*0310*/  STG.E.U16 desc[UR4][R10.64], R17 ;  /* 0x000000110a007986 */ /* 0x000fe8000c101504 */
[----:B------:R-:W-:Y:S01]  /*0320*/  STG.E.64 desc[UR4][R2.64], R12 ;  /* 0x0000000c02007986 */ /* 0x000fe2000c101b04 */
[----:B------:R-:W-:Y:S05]  /*0330*/  EXIT ;  /* 0x000000000000794d */ /* 0x000fea0003800000 */
.L_x_0:
[----:B------:R-:W-:-:S00]  /*0340*/  BRA `(.L_x_0) ;  /* 0xfffffffc00fc7947 */ /* 0x000fc0000383ffff */
[----:B------:R-:W-:-:S00]  /*0350*/  NOP ;  /* 0x0000000000007918 */ /* 0x000fc00000000000 */
        /* <DEDUP_REMOVED lines=10> */
.L_x_1:


//--------------------- .nv.constant0.triton_poi_fused_convolution_leaky_relu_41 --------------------------
	.section	.nv.constant0.triton_poi_fused_convolution_leaky_relu_41,"a",@progbits
	.sectionflags	@""
	.align	4
.nv.constant0.triton_poi_fused_convolution_leaky_relu_41:
	.zero		572
